//
// Generated by NVIDIA NVVM Compiler
//
// Compiler Build ID: CL-36424714
// Cuda compilation tools, release 13.0, V13.0.88
// Based on NVVM 20.0.0
//

.version 9.0
.target sm_100
.address_size 64

	// .globl	_Z13conv2d_kernelPKfS0_Pfmmmm

.visible .entry _Z13conv2d_kernelPKfS0_Pfmmmm(
	.param .u64 .ptr .align 1 _Z13conv2d_kernelPKfS0_Pfmmmm_param_0,
	.param .u64 .ptr .align 1 _Z13conv2d_kernelPKfS0_Pfmmmm_param_1,
	.param .u64 .ptr .align 1 _Z13conv2d_kernelPKfS0_Pfmmmm_param_2,
	.param .u64 _Z13conv2d_kernelPKfS0_Pfmmmm_param_3,
	.param .u64 _Z13conv2d_kernelPKfS0_Pfmmmm_param_4,
	.param .u64 _Z13conv2d_kernelPKfS0_Pfmmmm_param_5,
	.param .u64 _Z13conv2d_kernelPKfS0_Pfmmmm_param_6
)
{
	.reg .pred 	%p<92>;
	.reg .b32 	%r<9>;
	.reg .b32 	%f<101>;
	.reg .b64 	%rd<96>;

	ld.param.u64 	%rd43, [_Z13conv2d_kernelPKfS0_Pfmmmm_param_0];
	ld.param.u64 	%rd44, [_Z13conv2d_kernelPKfS0_Pfmmmm_param_1];
	ld.param.u64 	%rd39, [_Z13conv2d_kernelPKfS0_Pfmmmm_param_3];
	ld.param.u64 	%rd40, [_Z13conv2d_kernelPKfS0_Pfmmmm_param_4];
	ld.param.u64 	%rd41, [_Z13conv2d_kernelPKfS0_Pfmmmm_param_5];
	ld.param.u64 	%rd42, [_Z13conv2d_kernelPKfS0_Pfmmmm_param_6];
	cvta.to.global.u64 	%rd1, %rd44;
	cvta.to.global.u64 	%rd2, %rd43;
	mov.u32 	%r1, %ctaid.y;
	mov.u32 	%r2, %ntid.y;
	mov.u32 	%r3, %tid.y;
	mad.lo.s32 	%r4, %r1, %r2, %r3;
	cvt.u64.u32 	%rd3, %r4;
	mov.u32 	%r5, %ctaid.x;
	mov.u32 	%r6, %ntid.x;
	mov.u32 	%r7, %tid.x;
	mad.lo.s32 	%r8, %r5, %r6, %r7;
	cvt.u64.u32 	%rd4, %r8;
	setp.le.u64 	%p2, %rd39, %rd3;
	setp.le.u64 	%p3, %rd40, %rd4;
	or.pred  	%p4, %p2, %p3;
	mov.f32 	%f79, 0f00000000;
	@%p4 bra 	$L__BB0_46;
	setp.eq.s64 	%p5, %rd41, 0;
	@%p5 bra 	$L__BB0_45;
	shr.u64 	%rd5, %rd42, 1;
	setp.eq.s64 	%p6, %rd42, 0;
	sub.s64 	%rd6, %rd4, %rd5;
	@%p6 bra 	$L__BB0_45;
	and.b64  	%rd7, %rd42, 7;
	and.b64  	%rd8, %rd42, -8;
	and.b64  	%rd9, %rd42, 1;
	add.s64 	%rd10, %rd6, 3;
	shr.u64 	%rd47, %rd41, 1;
	sub.s64 	%rd11, %rd3, %rd47;
	mov.f32 	%f79, 0f00000000;
	mov.b64 	%rd88, 0;
$L__BB0_4:
	setp.lt.u64 	%p7, %rd42, 8;
	add.s64 	%rd49, %rd11, %rd88;
	setp.gt.s64 	%p8, %rd49, -1;
	setp.lt.s64 	%p9, %rd49, %rd39;
	and.pred  	%p1, %p8, %p9;
	mul.lo.s64 	%rd13, %rd49, %rd40;
	mul.lo.s64 	%rd14, %rd88, %rd42;
	mov.b64 	%rd94, 0;
	@%p7 bra 	$L__BB0_23;
	add.s64 	%rd50, %rd6, %rd13;
	shl.b64 	%rd51, %rd50, 2;
	add.s64 	%rd52, %rd2, %rd51;
	add.s64 	%rd91, %rd52, 16;
	mul.lo.s64 	%rd53, %rd42, %rd88;
	shl.b64 	%rd54, %rd53, 2;
	add.s64 	%rd55, %rd1, %rd54;
	add.s64 	%rd89, %rd55, 16;
	mov.u64 	%rd90, %rd10;
	mov.u64 	%rd92, %rd8;
$L__BB0_6:
	.pragma "nounroll";
	add.s64 	%rd56, %rd90, -3;
	setp.gt.s64 	%p10, %rd56, -1;
	setp.lt.s64 	%p11, %rd56, %rd40;
	and.pred  	%p12, %p10, %p11;
	and.pred  	%p13, %p1, %p12;
	not.pred 	%p14, %p13;
	@%p14 bra 	$L__BB0_8;
	ld.global.f32 	%f44, [%rd91+-16];
	ld.global.f32 	%f45, [%rd89+-16];
	fma.rn.f32 	%f79, %f44, %f45, %f79;
$L__BB0_8:
	add.s64 	%rd57, %rd90, -2;
	setp.gt.s64 	%p15, %rd57, -1;
	setp.lt.s64 	%p16, %rd57, %rd40;
	and.pred  	%p17, %p15, %p16;
	and.pred  	%p18, %p1, %p17;
	not.pred 	%p19, %p18;
	@%p19 bra 	$L__BB0_10;
	ld.global.f32 	%f46, [%rd91+-12];
	ld.global.f32 	%f47, [%rd89+-12];
	fma.rn.f32 	%f79, %f46, %f47, %f79;
$L__BB0_10:
	add.s64 	%rd58, %rd90, -1;
	setp.gt.s64 	%p20, %rd58, -1;
	setp.lt.s64 	%p21, %rd58, %rd40;
	and.pred  	%p22, %p20, %p21;
	and.pred  	%p23, %p1, %p22;
	not.pred 	%p24, %p23;
	@%p24 bra 	$L__BB0_12;
	ld.global.f32 	%f48, [%rd91+-8];
	ld.global.f32 	%f49, [%rd89+-8];
	fma.rn.f32 	%f79, %f48, %f49, %f79;
$L__BB0_12:
	setp.gt.s64 	%p25, %rd90, -1;
	setp.lt.s64 	%p26, %rd90, %rd40;
	and.pred  	%p27, %p25, %p26;
	and.pred  	%p28, %p1, %p27;
	not.pred 	%p29, %p28;
	@%p29 bra 	$L__BB0_14;
	ld.global.f32 	%f50, [%rd91+-4];
	ld.global.f32 	%f51, [%rd89+-4];
	fma.rn.f32 	%f79, %f50, %f51, %f79;
$L__BB0_14:
	add.s64 	%rd59, %rd90, 1;
	setp.gt.s64 	%p30, %rd59, -1;
	setp.lt.s64 	%p31, %rd59, %rd40;
	and.pred  	%p32, %p30, %p31;
	and.pred  	%p33, %p1, %p32;
	not.pred 	%p34, %p33;
	@%p34 bra 	$L__BB0_16;
	ld.global.f32 	%f52, [%rd91];
	ld.global.f32 	%f53, [%rd89];
	fma.rn.f32 	%f79, %f52, %f53, %f79;
$L__BB0_16:
	add.s64 	%rd60, %rd90, 2;
	setp.gt.s64 	%p35, %rd60, -1;
	setp.lt.s64 	%p36, %rd60, %rd40;
	and.pred  	%p37, %p35, %p36;
	and.pred  	%p38, %p1, %p37;
	not.pred 	%p39, %p38;
	@%p39 bra 	$L__BB0_18;
	ld.global.f32 	%f54, [%rd91+4];
	ld.global.f32 	%f55, [%rd89+4];
	fma.rn.f32 	%f79, %f54, %f55, %f79;
$L__BB0_18:
	add.s64 	%rd61, %rd90, 3;
	setp.gt.s64 	%p40, %rd61, -1;
	setp.lt.s64 	%p41, %rd61, %rd40;
	and.pred  	%p42, %p40, %p41;
	and.pred  	%p43, %p1, %p42;
	not.pred 	%p44, %p43;
	@%p44 bra 	$L__BB0_20;
	ld.global.f32 	%f56, [%rd91+8];
	ld.global.f32 	%f57, [%rd89+8];
	fma.rn.f32 	%f79, %f56, %f57, %f79;
$L__BB0_20:
	add.s64 	%rd62, %rd90, 4;
	setp.gt.s64 	%p45, %rd62, -1;
	setp.lt.s64 	%p46, %rd62, %rd40;
	and.pred  	%p47, %p45, %p46;
	and.pred  	%p48, %p1, %p47;
	not.pred 	%p49, %p48;
	@%p49 bra 	$L__BB0_22;
	ld.global.f32 	%f58, [%rd91+12];
	ld.global.f32 	%f59, [%rd89+12];
	fma.rn.f32 	%f79, %f58, %f59, %f79;
$L__BB0_22:
	add.s64 	%rd92, %rd92, -8;
	add.s64 	%rd91, %rd91, 32;
	add.s64 	%rd90, %rd90, 8;
	add.s64 	%rd89, %rd89, 32;
	setp.ne.s64 	%p50, %rd92, 0;
	mov.u64 	%rd94, %rd8;
	@%p50 bra 	$L__BB0_6;
$L__BB0_23:
	setp.eq.s64 	%p51, %rd7, 0;
	@%p51 bra 	$L__BB0_44;
	add.s64 	%rd63, %rd7, -1;
	setp.lt.u64 	%p52, %rd63, 3;
	@%p52 bra 	$L__BB0_34;
	add.s64 	%rd26, %rd6, %rd94;
	setp.gt.s64 	%p53, %rd26, -1;
	setp.lt.s64 	%p54, %rd26, %rd40;
	and.pred  	%p55, %p53, %p54;
	and.pred  	%p56, %p1, %p55;
	add.s64 	%rd64, %rd26, %rd13;
	shl.b64 	%rd65, %rd64, 2;
	add.s64 	%rd27, %rd2, %rd65;
	add.s64 	%rd66, %rd94, %rd14;
	shl.b64 	%rd67, %rd66, 2;
	add.s64 	%rd28, %rd1, %rd67;
	not.pred 	%p57, %p56;
	@%p57 bra 	$L__BB0_27;
	ld.global.f32 	%f61, [%rd27];
	ld.global.f32 	%f62, [%rd28];
	fma.rn.f32 	%f79, %f61, %f62, %f79;
$L__BB0_27:
	add.s64 	%rd68, %rd26, 1;
	setp.gt.s64 	%p58, %rd68, -1;
	setp.lt.s64 	%p59, %rd68, %rd40;
	and.pred  	%p60, %p58, %p59;
	and.pred  	%p61, %p1, %p60;
	not.pred 	%p62, %p61;
	@%p62 bra 	$L__BB0_29;
	ld.global.f32 	%f63, [%rd27+4];
	ld.global.f32 	%f64, [%rd28+4];
	fma.rn.f32 	%f79, %f63, %f64, %f79;
$L__BB0_29:
	add.s64 	%rd69, %rd26, 2;
	setp.gt.s64 	%p63, %rd69, -1;
	setp.lt.s64 	%p64, %rd69, %rd40;
	and.pred  	%p65, %p63, %p64;
	and.pred  	%p66, %p1, %p65;
	not.pred 	%p67, %p66;
	@%p67 bra 	$L__BB0_31;
	ld.global.f32 	%f65, [%rd27+8];
	ld.global.f32 	%f66, [%rd28+8];
	fma.rn.f32 	%f79, %f65, %f66, %f79;
$L__BB0_31:
	add.s64 	%rd70, %rd26, 3;
	setp.gt.s64 	%p68, %rd70, -1;
	setp.lt.s64 	%p69, %rd70, %rd40;
	and.pred  	%p70, %p68, %p69;
	and.pred  	%p71, %p1, %p70;
	not.pred 	%p72, %p71;
	@%p72 bra 	$L__BB0_33;
	ld.global.f32 	%f67, [%rd27+12];
	ld.global.f32 	%f68, [%rd28+12];
	fma.rn.f32 	%f79, %f67, %f68, %f79;
$L__BB0_33:
	add.s64 	%rd94, %rd94, 4;
$L__BB0_34:
	and.b64  	%rd71, %rd42, 3;
	setp.eq.s64 	%p73, %rd71, 0;
	@%p73 bra 	$L__BB0_44;
	setp.eq.s64 	%p74, %rd71, 1;
	@%p74 bra 	$L__BB0_41;
	add.s64 	%rd31, %rd6, %rd94;
	setp.gt.s64 	%p75, %rd31, -1;
	setp.lt.s64 	%p76, %rd31, %rd40;
	and.pred  	%p77, %p75, %p76;
	and.pred  	%p78, %p1, %p77;
	add.s64 	%rd72, %rd31, %rd13;
	shl.b64 	%rd73, %rd72, 2;
	add.s64 	%rd32, %rd2, %rd73;
	add.s64 	%rd74, %rd94, %rd14;
	shl.b64 	%rd75, %rd74, 2;
	add.s64 	%rd33, %rd1, %rd75;
	not.pred 	%p79, %p78;
	@%p79 bra 	$L__BB0_38;
	ld.global.f32 	%f70, [%rd32];
	ld.global.f32 	%f71, [%rd33];
	fma.rn.f32 	%f79, %f70, %f71, %f79;
$L__BB0_38:
	add.s64 	%rd76, %rd31, 1;
	setp.gt.s64 	%p80, %rd76, -1;
	setp.lt.s64 	%p81, %rd76, %rd40;
	and.pred  	%p82, %p80, %p81;
	and.pred  	%p83, %p1, %p82;
	not.pred 	%p84, %p83;
	@%p84 bra 	$L__BB0_40;
	ld.global.f32 	%f72, [%rd32+4];
	ld.global.f32 	%f73, [%rd33+4];
	fma.rn.f32 	%f79, %f72, %f73, %f79;
$L__BB0_40:
	add.s64 	%rd94, %rd94, 2;
$L__BB0_41:
	setp.eq.s64 	%p85, %rd9, 0;
	@%p85 bra 	$L__BB0_44;
	add.s64 	%rd36, %rd6, %rd94;
	setp.gt.s64 	%p86, %rd36, -1;
	setp.lt.s64 	%p87, %rd36, %rd40;
	and.pred  	%p88, %p86, %p87;
	and.pred  	%p89, %p1, %p88;
	not.pred 	%p90, %p89;
	@%p90 bra 	$L__BB0_44;
	add.s64 	%rd77, %rd36, %rd13;
	shl.b64 	%rd78, %rd77, 2;
	add.s64 	%rd79, %rd2, %rd78;
	ld.global.f32 	%f74, [%rd79];
	add.s64 	%rd80, %rd94, %rd14;
	shl.b64 	%rd81, %rd80, 2;
	add.s64 	%rd82, %rd1, %rd81;
	ld.global.f32 	%f75, [%rd82];
	fma.rn.f32 	%f79, %f74, %f75, %f79;
$L__BB0_44:
	add.s64 	%rd88, %rd88, 1;
	setp.ne.s64 	%p91, %rd88, %rd41;
	@%p91 bra 	$L__BB0_4;
$L__BB0_45:
	ld.param.u64 	%rd87, [_Z13conv2d_kernelPKfS0_Pfmmmm_param_2];
	mad.lo.s64 	%rd83, %rd40, %rd3, %rd4;
	cvta.to.global.u64 	%rd84, %rd87;
	shl.b64 	%rd85, %rd83, 2;
	add.s64 	%rd86, %rd84, %rd85;
	st.global.f32 	[%rd86], %f79;
$L__BB0_46:
	ret;

}


// ===== COMPILED SASS (sm_100) =====

	.target	sm_100

	.elftype	@"ET_EXEC"


//--------------------- .note.nv.tkinfo           --------------------------
	.section	.note.nv.tkinfo,"",@"SHT_NOTE"
	.sectionflags	@"SHF_NOTE_NV_TKINFO"
	.tkinfo
        /*0018*/ 	.word	0x00000002
        /*0030*/ 	.string	""
        /*0030*/ 	.string	"ptxas"
        /*0030*/ 	.string	"Cuda compilation tools, release 13.0, V13.0.88"
        /*0030*/ 	.string	"Build cuda_13.0.r13.0/compiler.36424714_0"
        /*0030*/ 	.string	"-arch sm_100 -m 64 "



//--------------------- .note.nv.cuinfo           --------------------------
	.section	.note.nv.cuinfo,"",@"SHT_NOTE"
	.sectionflags	@"SHF_NOTE_NV_CUINFO"
        /*0018*/ 	.short	0x0002
        /*001a*/ 	.short	0x0064
        /*001c*/ 	.short	0x0082
	.zero		2


//--------------------- .nv.info                  --------------------------
	.section	.nv.info,"",@"SHT_CUDA_INFO"
	.align	4


	//----- nvinfo : EIATTR_REGCOUNT
	.align		4
        /*0000*/ 	.byte	0x04, 0x2f
        /*0002*/ 	.short	(.L_1 - .L_0)
	.align		4
.L_0:
        /*0004*/ 	.word	index@(_Z13conv2d_kernelPKfS0_Pfmmmm)
        /*0008*/ 	.word	0x0000001d


	//----- nvinfo : EIATTR_FRAME_SIZE
	.align		4
.L_1:
        /*000c*/ 	.byte	0x04, 0x11
        /*000e*/ 	.short	(.L_3 - .L_2)
	.align		4
.L_2:
        /*0010*/ 	.word	index@(_Z13conv2d_kernelPKfS0_Pfmmmm)
        /*0014*/ 	.word	0x00000000


	//----- nvinfo : EIATTR_MIN_STACK_SIZE
	.align		4
.L_3:
        /*0018*/ 	.byte	0x04, 0x12
        /*001a*/ 	.short	(.L_5 - .L_4)
	.align		4
.L_4:
        /*001c*/ 	.word	index@(_Z13conv2d_kernelPKfS0_Pfmmmm)
        /*0020*/ 	.word	0x00000000
.L_5:


//--------------------- .nv.compat                --------------------------
	.section	.nv.compat,"",@"SHT_CUDA_COMPAT_INFO"
	.align	4
        /*0000*/ 	.byte	0x02, 0x09, 0x00, 0x00, 0x02, 0x02, 0x01, 0x00, 0x02, 0x05, 0x05, 0x00, 0x03, 0x07, 0x01, 0x01
        /*0010*/ 	.byte	0x02, 0x03, 0x00, 0x00, 0x02, 0x06, 0x01, 0x00, 0x04, 0x0b, 0x08, 0x00, 0x09, 0x00, 0x00, 0x00
        /*0020*/ 	.byte	0x00, 0x00, 0x00, 0x00


//--------------------- .nv.info._Z13conv2d_kernelPKfS0_Pfmmmm --------------------------
	.section	.nv.info._Z13conv2d_kernelPKfS0_Pfmmmm,"",@"SHT_CUDA_INFO"
	.sectionflags	@""
	.align	4


	//----- nvinfo : EIATTR_CUDA_API_VERSION
	.align		4
        /*0000*/ 	.byte	0x04, 0x37
        /*0002*/ 	.short	(.L_7 - .L_6)
.L_6:
        /*0004*/ 	.word	0x00000082


	//----- nvinfo : EIATTR_KPARAM_INFO
	.align		4
.L_7:
        /*0008*/ 	.byte	0x04, 0x17
        /*000a*/ 	.short	(.L_9 - .L_8)
.L_8:
        /*000c*/ 	.word	0x00000000
        /*0010*/ 	.short	0x0006
        /*0012*/ 	.short	0x0030
        /*0014*/ 	.byte	0x00, 0xf0, 0x21, 0x00


	//----- nvinfo : EIATTR_KPARAM_INFO
	.align		4
.L_9:
        /*0018*/ 	.byte	0x04, 0x17
        /*001a*/ 	.short	(.L_11 - .L_10)
.L_10:
        /*001c*/ 	.word	0x00000000
        /*0020*/ 	.short	0x0005
        /*0022*/ 	.short	0x0028
        /*0024*/ 	.byte	0x00, 0xf0, 0x21, 0x00


	//----- nvinfo : EIATTR_KPARAM_INFO
	.align		4
.L_11:
        /*0028*/ 	.byte	0x04, 0x17
        /*002a*/ 	.short	(.L_13 - .L_12)
.L_12:
        /*002c*/ 	.word	0x00000000
        /*0030*/ 	.short	0x0004
        /*0032*/ 	.short	0x0020
        /*0034*/ 	.byte	0x00, 0xf0, 0x21, 0x00


	//----- nvinfo : EIATTR_KPARAM_INFO
	.align		4
.L_13:
        /*0038*/ 	.byte	0x04, 0x17
        /*003a*/ 	.short	(.L_15 - .L_14)
.L_14:
        /*003c*/ 	.word	0x00000000
        /*0040*/ 	.short	0x0003
        /*0042*/ 	.short	0x0018
        /*0044*/ 	.byte	0x00, 0xf0, 0x21, 0x00


	//----- nvinfo : EIATTR_KPARAM_INFO
	.align		4
.L_15:
        /*0048*/ 	.byte	0x04, 0x17
        /*004a*/ 	.short	(.L_17 - .L_16)
.L_16:
        /*004c*/ 	.word	0x00000000
        /*0050*/ 	.short	0x0002
        /*0052*/ 	.short	0x0010
        /*0054*/ 	.byte	0x00, 0xf5, 0x21, 0x00


	//----- nvinfo : EIATTR_KPARAM_INFO
	.align		4
.L_17:
        /*0058*/ 	.byte	0x04, 0x17
        /*005a*/ 	.short	(.L_19 - .L_18)
.L_18:
        /*005c*/ 	.word	0x00000000
        /*0060*/ 	.short	0x0001
        /*0062*/ 	.short	0x0008
        /*0064*/ 	.byte	0x00, 0xf5, 0x21, 0x00


	//----- nvinfo : EIATTR_KPARAM_INFO
	.align		4
.L_19:
        /*0068*/ 	.byte	0x04, 0x17
        /*006a*/ 	.short	(.L_21 - .L_20)
.L_20:
        /*006c*/ 	.word	0x00000000
        /*0070*/ 	.short	0x0000
        /*0072*/ 	.short	0x0000
        /*0074*/ 	.byte	0x00, 0xf5, 0x21, 0x00


	//----- nvinfo : EIATTR_SPARSE_MMA_MASK
	.align		4
.L_21:
        /*0078*/ 	.byte	0x03, 0x50
        /*007a*/ 	.short	0x0000


	//----- nvinfo : EIATTR_MAXREG_COUNT
	.align		4
        /*007c*/ 	.byte	0x03, 0x1b
        /*007e*/ 	.short	0x00ff


	//----- nvinfo : EIATTR_MERCURY_ISA_VERSION
	.align		4
        /*0080*/ 	.byte	0x03, 0x5f
        /*0082*/ 	.short	0x0101


	//----- nvinfo : EIATTR_VRC_CTA_INIT_COUNT
	.align		4
        /*0084*/ 	.byte	0x02, 0x4a
	.zero		1
	.zero		1


	//----- nvinfo : EIATTR_EXIT_INSTR_OFFSETS
	.align		4
        /*0088*/ 	.byte	0x04, 0x1c
        /*008a*/ 	.short	(.L_23 - .L_22)


	//   ....[0]....
.L_22:
        /*008c*/ 	.word	0x000000f0


	//   ....[1]....
        /*0090*/ 	.word	0x000014c0


	//----- nvinfo : EIATTR_CRS_STACK_SIZE
	.align		4
.L_23:
        /*0094*/ 	.byte	0x04, 0x1e
        /*0096*/ 	.short	(.L_25 - .L_24)
.L_24:
        /*0098*/ 	.word	0x00000000


	//----- nvinfo : EIATTR_CBANK_PARAM_SIZE
	.align		4
.L_25:
        /*009c*/ 	.byte	0x03, 0x19
        /*009e*/ 	.short	0x0038


	//----- nvinfo : EIATTR_PARAM_CBANK
	.align		4
        /*00a0*/ 	.byte	0x04, 0x0a
        /*00a2*/ 	.short	(.L_27 - .L_26)
	.align		4
.L_26:
        /*00a4*/ 	.word	index@(.nv.constant0._Z13conv2d_kernelPKfS0_Pfmmmm)
        /*00a8*/ 	.short	0x0380
        /*00aa*/ 	.short	0x0038


	//----- nvinfo : EIATTR_SW_WAR
	.align		4
.L_27:
        /*00ac*/ 	.byte	0x04, 0x36
        /*00ae*/ 	.short	(.L_29 - .L_28)
.L_28:
        /*00b0*/ 	.word	0x00000008
.L_29:


//--------------------- .nv.callgraph             --------------------------
	.section	.nv.callgraph,"",@"SHT_CUDA_CALLGRAPH"
	.align	4
	.sectionentsize	8
	.align		4
        /*0000*/ 	.word	0x00000000
	.align		4
        /*0004*/ 	.word	0xffffffff
	.align		4
        /*0008*/ 	.word	0x00000000
	.align		4
        /*000c*/ 	.word	0xfffffffe
	.align		4
        /*0010*/ 	.word	0x00000000
	.align		4
        /*0014*/ 	.word	0xfffffffd
	.align		4
        /*0018*/ 	.word	0x00000000
	.align		4
        /*001c*/ 	.word	0xfffffffc


//--------------------- .text._Z13conv2d_kernelPKfS0_Pfmmmm --------------------------
	.section	.text._Z13conv2d_kernelPKfS0_Pfmmmm,"ax",@progbits
	.align	128
        .global         _Z13conv2d_kernelPKfS0_Pfmmmm
        .type           _Z13conv2d_kernelPKfS0_Pfmmmm,@function
        .size           _Z13conv2d_kernelPKfS0_Pfmmmm,(.L_x_9 - _Z13conv2d_kernelPKfS0_Pfmmmm)
        .other          _Z13conv2d_kernelPKfS0_Pfmmmm,@"STO_CUDA_ENTRY STV_DEFAULT"
_Z13conv2d_kernelPKfS0_Pfmmmm:
.text._Z13conv2d_kernelPKfS0_Pfmmmm:
[----:B------:R-:W-:Y:S01]  /*0000*/  LDC R1, c[0x0][0x37c] ;  /* 0x0000df00ff017b82 */ /* 0x000fe20000000800 */
[----:B------:R-:W0:Y:S07]  /*0010*/  S2R R3, SR_TID.X ;  /* 0x0000000000037919 */ /* 0x000e2e0000002100 */
[----:B------:R-:W1:Y:S01]  /*0020*/  LDC R7, c[0x0][0x364] ;  /* 0x0000d900ff077b82 */ /* 0x000e620000000800 */
[----:B------:R-:W2:Y:S01]  /*0030*/  LDCU.64 UR6, c[0x0][0x3a0] ;  /* 0x00007400ff0677ac */ /* 0x000ea20008000a00 */
[----:B------:R-:W1:Y:S01]  /*0040*/  S2R R0, SR_TID.Y ;  /* 0x0000000000007919 */ /* 0x000e620000002200 */
[----:B------:R-:W3:Y:S05]  /*0050*/  LDCU.64 UR8, c[0x0][0x398] ;  /* 0x00007300ff0877ac */ /* 0x000eea0008000a00 */
[----:B------:R-:W0:Y:S08]  /*0060*/  S2UR UR5, SR_CTAID.X ;  /* 0x00000000000579c3 */ /* 0x000e300000002500 */
[----:B------:R-:W0:Y:S08]  /*0070*/  LDC R2, c[0x0][0x360] ;  /* 0x0000d800ff027b82 */ /* 0x000e300000000800 */
[----:B------:R-:W1:Y:S01]  /*0080*/  S2UR UR4, SR_CTAID.Y ;  /* 0x00000000000479c3 */ /* 0x000e620000002600 */
[----:B0-----:R-:W-:-:S05]  /*0090*/  IMAD R2, R2, UR5, R3 ;  /* 0x0000000502027c24 */ /* 0x001fca000f8e0203 */
[----:B--2---:R-:W-:Y:S01]  /*00a0*/  ISETP.GE.U32.AND P0, PT, R2, UR6, PT ;  /* 0x0000000602007c0c */ /* 0x004fe2000bf06070 */
[----:B-1----:R-:W-:-:S03]  /*00b0*/  IMAD R7, R7, UR4, R0 ;  /* 0x0000000407077c24 */ /* 0x002fc6000f8e0200 */
[----:B------:R-:W-:Y:S02]  /*00c0*/  ISETP.GE.U32.AND.EX P0, PT, RZ, UR7, PT, P0 ;  /* 0x00000007ff007c0c */ /* 0x000fe4000bf06100 */
[----:B---3--:R-:W-:-:S04]  /*00d0*/  ISETP.GE.U32.AND P1, PT, R7, UR8, PT ;  /* 0x0000000807007c0c */ /* 0x008fc8000bf26070 */
[----:B------:R-:W-:-:S13]  /*00e0*/  ISETP.GE.U32.OR.EX P0, PT, RZ, UR9, P0, P1 ;  /* 0x00000009ff007c0c */ /* 0x000fda0008706510 */
[----:B------:R-:W-:Y:S05]  /*00f0*/  @P0 EXIT ;  /* 0x000000000000094d */ /* 0x000fea0003800000 */
[----:B------:R-:W0:Y:S01]  /*0100*/  LDCU.64 UR4, c[0x0][0x3a8] ;  /* 0x00007500ff0477ac */ /* 0x000e220008000a00 */
[----:B------:R-:W-:Y:S01]  /*0110*/  IMAD.MOV.U32 R6, RZ, RZ, RZ ;  /* 0x000000ffff067224 */ /* 0x000fe200078e00ff */
[----:B------:R-:W1:Y:S01]  /*0120*/  LDCU.64 UR14, c[0x0][0x358] ;  /* 0x00006b00ff0e77ac */ /* 0x000e620008000a00 */
[----:B0-----:R-:W-:-:S04]  /*0130*/  UISETP.NE.U32.AND UP0, UPT, UR4, URZ, UPT ;  /* 0x000000ff0400728c */ /* 0x001fc8000bf05070 */
[----:B------:R-:W-:-:S09]  /*0140*/  UISETP.NE.AND.EX UP0, UPT, UR5, URZ, UPT, UP0 ;  /* 0x000000ff0500728c */ /* 0x000fd2000bf05300 */
[----:B-1----:R-:W-:Y:S05]  /*0150*/  BRA.U !UP0, `(.L_x_0) ;  /* 0x0000001108b87547 */ /* 0x002fea000b800000 */
[----:B------:R-:W0:Y:S02]  /*0160*/  LDCU.64 UR8, c[0x0][0x3b0] ;  /* 0x00007600ff0877ac */ /* 0x000e240008000a00 */
[----:B0-----:R-:W-:Y:S02]  /*0170*/  UISETP.NE.U32.AND UP0, UPT, UR8, URZ, UPT ;  /* 0x000000ff0800728c */ /* 0x001fe4000bf05070 */
[----:B------:R-:W-:Y:S02]  /*0180*/  USHF.R.U64 UR6, UR8, 0x1, UR9 ;  /* 0x0000000108067899 */ /* 0x000fe40008001209 */
[----:B------:R-:W-:Y:S02]  /*0190*/  UISETP.NE.AND.EX UP0, UPT, UR9, URZ, UPT, UP0 ;  /* 0x000000ff0900728c */ /* 0x000fe4000bf05300 */
[----:B------:R-:W-:Y:S02]  /*01a0*/  USHF.R.U32.HI UR7, URZ, 0x1, UR9 ;  /* 0x00000001ff077899 */ /* 0x000fe40008011609 */
[----:B------:R-:W-:-:S05]  /*01b0*/  IADD3 R4, P0, PT, R2, -UR6, RZ ;  /* 0x8000000602047c10 */ /* 0x000fca000ff1e0ff */
[----:B------:R-:W-:Y:S01]  /*01c0*/  IMAD.X R5, RZ, RZ, ~UR7, P0 ;  /* 0x80000007ff057e24 */ /* 0x000fe200080e06ff */
[----:B------:R-:W-:Y:S07]  /*01d0*/  BRA.U !UP0, `(.L_x_0) ;  /* 0x0000001108987547 */ /* 0x000fee000b800000 */
[----:B------:R-:W-:Y:S01]  /*01e0*/  USHF.R.U64 UR4, UR4, 0x1, UR5 ;  /* 0x0000000104047899 */ /* 0x000fe20008001205 */
[----:B------:R-:W-:Y:S01]  /*01f0*/  IMAD.MOV.U32 R6, RZ, RZ, RZ ;  /* 0x000000ffff067224 */ /* 0x000fe200078e00ff */
[----:B------:R-:W-:Y:S02]  /*0200*/  USHF.R.U32.HI UR5, URZ, 0x1, UR5 ;  /* 0x00000001ff057899 */ /* 0x000fe40008011605 */
[----:B------:R-:W-:Y:S02]  /*0210*/  ULOP3.LUT UR16, UR8, 0x7, URZ, 0xc0, !UPT ;  /* 0x0000000708107892 */ /* 0x000fe4000f8ec0ff */
[----:B------:R-:W-:Y:S01]  /*0220*/  IADD3 R17, P0, PT, R7, -UR4, RZ ;  /* 0x8000000407117c10 */ /* 0x000fe2000ff1e0ff */
[----:B------:R-:W-:Y:S01]  /*0230*/  ULOP3.LUT UR8, UR8, 0xfffffff8, URZ, 0xc0, !UPT ;  /* 0xfffffff808087892 */ /* 0x000fe2000f8ec0ff */
[----:B------:R-:W-:-:S03]  /*0240*/  UMOV UR4, URZ ;  /* 0x000000ff00047c82 */ /* 0x000fc60008000000 */
[----:B------:R-:W-:Y:S01]  /*0250*/  IMAD.X R16, RZ, RZ, ~UR5, P0 ;  /* 0x80000005ff107e24 */ /* 0x000fe200080e06ff */
[----:B------:R-:W-:-:S07]  /*0260*/  UMOV UR5, URZ ;  /* 0x000000ff00057c82 */ /* 0x000fce0008000000 */
.L_x_7:
[----:B------:R-:W0:Y:S01]  /*0270*/  LDCU.64 UR10, c[0x0][0x3b0] ;  /* 0x00007600ff0a77ac */ /* 0x000e220008000a00 */
[----:B------:R-:W-:Y:S01]  /*0280*/  IADD3 R9, P1, PT, R17, UR4, RZ ;  /* 0x0000000411097c10 */ /* 0x000fe2000ff3e0ff */
[----:B------:R-:W1:Y:S03]  /*0290*/  LDCU.64 UR6, c[0x0][0x398] ;  /* 0x00007300ff0677ac */ /* 0x000e660008000a00 */
[----:B------:R-:W-:Y:S02]  /*02a0*/  IADD3.X R0, PT, PT, R16, UR5, RZ, P1, !PT ;  /* 0x0000000510007c10 */ /* 0x000fe40008ffe4ff */
[----:B------:R-:W-:Y:S01]  /*02b0*/  ISETP.GT.U32.AND P1, PT, R9, -0x1, PT ;  /* 0xffffffff0900780c */ /* 0x000fe20003f24070 */
[----:B0-----:R-:W-:-:S04]  /*02c0*/  UISETP.GE.U32.AND UP0, UPT, UR10, 0x8, UPT ;  /* 0x000000080a00788c */ /* 0x001fc8000bf06070 */
[----:B------:R-:W-:Y:S01]  /*02d0*/  UISETP.GE.U32.AND.EX UP0, UPT, UR11, URZ, UPT, UP0 ;  /* 0x000000ff0b00728c */ /* 0x000fe2000bf06100 */
[----:B-1----:R-:W-:Y:S01]  /*02e0*/  ISETP.GE.U32.AND P0, PT, R9, UR6, PT ;  /* 0x0000000609007c0c */ /* 0x002fe2000bf06070 */
[----:B------:R-:W-:-:S03]  /*02f0*/  UMOV UR6, URZ ;  /* 0x000000ff00067c82 */ /* 0x000fc60008000000 */
[----:B------:R-:W-:Y:S01]  /*0300*/  ISETP.GE.AND.EX P0, PT, R0, UR7, PT, P0 ;  /* 0x0000000700007c0c */ /* 0x000fe2000bf06300 */
[----:B------:R-:W-:-:S03]  /*0310*/  UMOV UR7, URZ ;  /* 0x000000ff00077c82 */ /* 0x000fc60008000000 */
[----:B------:R-:W-:Y:S01]  /*0320*/  ISETP.GT.AND.EX P0, PT, R0, -0x1, !P0, P1 ;  /* 0xffffffff0000780c */ /* 0x000fe20004704310 */
[----:B------:R-:W-:-:S12]  /*0330*/  BRA.U !UP0, `(.L_x_1) ;  /* 0x0000000508dc7547 */ /* 0x000fd8000b800000 */
[----:B------:R-:W0:Y:S01]  /*0340*/  LDCU.64 UR12, c[0x0][0x3a0] ;  /* 0x00007400ff0c77ac */ /* 0x000e220008000a00 */
[----:B------:R-:W1:Y:S01]  /*0350*/  LDCU.128 UR20, c[0x0][0x380] ;  /* 0x00007000ff1477ac */ /* 0x000e620008000c00 */
[----:B------:R-:W-:Y:S02]  /*0360*/  UIMAD UR9, UR5, UR10, URZ ;  /* 0x0000000a050972a4 */ /* 0x000fe4000f8e02ff */
[----:B------:R-:W-:Y:S02]  /*0370*/  UIMAD.WIDE.U32 UR6, UR4, UR10, URZ ;  /* 0x0000000a040672a5 */ /* 0x000fe4000f8e00ff */
[----:B------:R-:W-:Y:S01]  /*0380*/  UIMAD UR10, UR4, UR11, UR9 ;  /* 0x0000000b040a72a4 */ /* 0x000fe2000f8e0209 */
[----:B------:R-:W2:Y:S01]  /*0390*/  LDCU UR11, c[0x0][0x3b4] ;  /* 0x00007680ff0b77ac */ /* 0x000ea20008000800 */
[----:B0-----:R-:W-:Y:S02]  /*03a0*/  IMAD R8, R0, UR12, RZ ;  /* 0x0000000c00087c24 */ /* 0x001fe4000f8e02ff */
[----:B------:R-:W-:Y:S01]  /*03b0*/  UIADD3 UR10, UPT, UPT, UR7, UR10, URZ ;  /* 0x0000000a070a7290 */ /* 0x000fe2000fffe0ff */
[C---:B------:R-:W-:Y:S01]  /*03c0*/  IMAD.WIDE.U32 R10, R9.reuse, UR12, R4 ;  /* 0x0000000c090a7c25 */ /* 0x040fe2000f8e0004 */
[----:B------:R-:W0:Y:S03]  /*03d0*/  LDCU.64 UR18, c[0x0][0x3a0] ;  /* 0x00007400ff1277ac */ /* 0x000e260008000a00 */
[----:B------:R-:W-:Y:S01]  /*03e0*/  IMAD R13, R9, UR13, R8 ;  /* 0x0000000d090d7c24 */ /* 0x000fe2000f8e0208 */
[----:B-1----:R-:W-:Y:S01]  /*03f0*/  ULEA UR9, UP0, UR6, UR22, 0x2 ;  /* 0x0000001606097291 */ /* 0x002fe2000f8010ff */
[----:B------:R-:W-:-:S02]  /*0400*/  LEA R18, P1, R10, UR20, 0x2 ;  /* 0x000000140a127c11 */ /* 0x000fc4000f8210ff */
[----:B------:R-:W-:Y:S01]  /*0410*/  IMAD.IADD R11, R11, 0x1, R13 ;  /* 0x000000010b0b7824 */ /* 0x000fe200078e020d */
[----:B------:R-:W-:Y:S01]  /*0420*/  UIADD3 UR7, UP1, UPT, UR9, 0x10, URZ ;  /* 0x0000001009077890 */ /* 0x000fe2000ff3e0ff */
[----:B------:R-:W-:Y:S01]  /*0430*/  IADD3 R8, P3, PT, R4, 0x3, RZ ;  /* 0x0000000304087810 */ /* 0x000fe20007f7e0ff */
[----:B------:R-:W-:Y:S01]  /*0440*/  ULEA.HI.X UR6, UR6, UR23, UR10, 0x2, UP0 ;  /* 0x0000001706067291 */ /* 0x000fe200080f140a */
[----:B------:R-:W-:Y:S02]  /*0450*/  IADD3 R18, P2, PT, R18, 0x10, RZ ;  /* 0x0000001012127810 */ /* 0x000fe40007f5e0ff */
[----:B------:R-:W-:Y:S01]  /*0460*/  LEA.HI.X R11, R10, UR21, R11, 0x2, P1 ;  /* 0x000000150a0b7c11 */ /* 0x000fe200088f140b */
[----:B------:R-:W-:Y:S01]  /*0470*/  UIADD3.X UR6, UPT, UPT, URZ, UR6, URZ, UP1, !UPT ;  /* 0x00000006ff067290 */ /* 0x000fe20008ffe4ff */
[----:B------:R-:W-:Y:S02]  /*0480*/  IMAD.X R22, RZ, RZ, R5, P3 ;  /* 0x000000ffff167224 */ /* 0x000fe400018e0605 */
[----:B------:R-:W-:-:S02]  /*0490*/  IMAD.U32 R12, RZ, RZ, UR7 ;  /* 0x00000007ff0c7e24 */ /* 0x000fc4000f8e00ff */
[----:B------:R-:W-:Y:S02]  /*04a0*/  IMAD.X R11, RZ, RZ, R11, P2 ;  /* 0x000000ffff0b7224 */ /* 0x000fe400010e060b */
[----:B------:R-:W-:Y:S01]  /*04b0*/  IMAD.U32 R13, RZ, RZ, UR6 ;  /* 0x00000006ff0d7e24 */ /* 0x000fe2000f8e00ff */
[----:B0-2---:R-:W-:-:S06]  /*04c0*/  UMOV UR6, UR8 ;  /* 0x0000000800067c82 */ /* 0x005fcc0008000000 */
.L_x_2:
[----:B------:R-:W-:-:S04]  /*04d0*/  IADD3 R10, P1, PT, R8, -0x3, RZ ;  /* 0xfffffffd080a7810 */ /* 0x000fc80007f3e0ff */
[----:B------:R-:W-:Y:S02]  /*04e0*/  ISETP.GE.U32.AND P2, PT, R10, UR18, PT ;  /* 0x000000120a007c0c */ /* 0x000fe4000bf46070 */
[----:B------:R-:W-:Y:S02]  /*04f0*/  IADD3.X R14, PT, PT, R22, -0x1, RZ, P1, !PT ;  /* 0xffffffff160e7810 */ /* 0x000fe40000ffe4ff */
[----:B------:R-:W-:Y:S02]  /*0500*/  ISETP.GT.U32.AND P1, PT, R10, -0x1, PT ;  /* 0xffffffff0a00780c */ /* 0x000fe40003f24070 */
[----:B------:R-:W-:Y:S02]  /*0510*/  ISETP.GE.AND.EX P2, PT, R14, UR19, PT, P2 ;  /* 0x000000130e007c0c */ /* 0x000fe4000bf46320 */
[----:B------:R-:W-:Y:S02]  /*0520*/  IADD3 R10, P4, PT, R8, -0x2, RZ ;  /* 0xfffffffe080a7810 */ /* 0x000fe40007f9e0ff */
[----:B------:R-:W-:-:S02]  /*0530*/  ISETP.GT.AND.EX P2, PT, R14, -0x1, !P2, P1 ;  /* 0xffffffff0e00780c */ /* 0x000fc40005744310 */
[----:B------:R-:W-:Y:S02]  /*0540*/  ISETP.GE.U32.AND P3, PT, R10, UR18, PT ;  /* 0x000000120a007c0c */ /* 0x000fe4000bf66070 */
[----:B------:R-:W-:Y:S02]  /*0550*/  IADD3.X R14, PT, PT, R22, -0x1, RZ, P4, !PT ;  /* 0xffffffff160e7810 */ /* 0x000fe400027fe4ff */
[----:B------:R-:W-:Y:S02]  /*0560*/  PLOP3.LUT P2, PT, P0, P2, PT, 0x80, 0x8 ;  /* 0x000000000008781c */ /* 0x000fe40000745070 */
[----:B------:R-:W-:Y:S01]  /*0570*/  ISETP.GT.U32.AND P1, PT, R10, -0x1, PT ;  /* 0xffffffff0a00780c */ /* 0x000fe20003f24070 */
[----:B------:R-:W-:Y:S01]  /*0580*/  IMAD.MOV.U32 R10, RZ, RZ, R18 ;  /* 0x000000ffff0a7224 */ /* 0x000fe200078e0012 */
[----:B------:R-:W-:-:S04]  /*0590*/  ISETP.GE.AND.EX P3, PT, R14, UR19, PT, P3 ;  /* 0x000000130e007c0c */ /* 0x000fc8000bf66330 */
[----:B------:R-:W-:-:S04]  /*05a0*/  ISETP.GT.AND.EX P3, PT, R14, -0x1, !P3, P1 ;  /* 0xffffffff0e00780c */ /* 0x000fc80005f64310 */
[----:B------:R-:W-:Y:S01]  /*05b0*/  PLOP3.LUT P3, PT, P0, P3, PT, 0x80, 0x8 ;  /* 0x000000000008781c */ /* 0x000fe20000767070 */
[----:B------:R-:W2:Y:S04]  /*05c0*/  @P2 LDG.E R15, desc[UR14][R10.64+-0x10] ;  /* 0xfffff00e0a0f2981 */ /* 0x000ea8000c1e1900 */
[----:B------:R-:W2:Y:S08]  /*05d0*/  @P2 LDG.E R14, desc[UR14][R12.64+-0x10] ;  /* 0xfffff00e0c0e2981 */ /* 0x000eb0000c1e1900 */
[----:B------:R-:W3:Y:S04]  /*05e0*/  @P3 LDG.E R19, desc[UR14][R10.64+-0xc] ;  /* 0xfffff40e0a133981 */ /* 0x000ee8000c1e1900 */
[----:B------:R-:W3:Y:S01]  /*05f0*/  @P3 LDG.E R18, desc[UR14][R12.64+-0xc] ;  /* 0xfffff40e0c123981 */ /* 0x000ee2000c1e1900 */
[----:B------:R-:W-:-:S02]  /*0600*/  IADD3 R21, P1, PT, R8, -0x1, RZ ;  /* 0xffffffff08157810 */ /* 0x000fc40007f3e0ff */
[----:B------:R-:W-:Y:S02]  /*0610*/  IADD3 R20, P6, PT, R8, 0x1, RZ ;  /* 0x0000000108147810 */ /* 0x000fe40007fde0ff */
[C---:B------:R-:W-:Y:S02]  /*0620*/  ISETP.GE.U32.AND P5, PT, R21.reuse, UR18, PT ;  /* 0x0000001215007c0c */ /* 0x040fe4000bfa6070 */
[----:B------:R-:W-:Y:S02]  /*0630*/  IADD3.X R23, PT, PT, R22, -0x1, RZ, P1, !PT ;  /* 0xffffffff16177810 */ /* 0x000fe40000ffe4ff */
[----:B------:R-:W-:Y:S01]  /*0640*/  ISETP.GT.U32.AND P4, PT, R21, -0x1, PT ;  /* 0xffffffff1500780c */ /* 0x000fe20003f84070 */
[----:B------:R-:W-:Y:S01]  /*0650*/  IMAD.X R21, RZ, RZ, R22, P6 ;  /* 0x000000ffff157224 */ /* 0x000fe200030e0616 */
[----:B------:R-:W-:Y:S02]  /*0660*/  ISETP.GE.AND.EX P5, PT, R23, UR19, PT, P5 ;  /* 0x0000001317007c0c */ /* 0x000fe4000bfa6350 */
[----:B------:R-:W-:-:S02]  /*0670*/  ISETP.GE.U32.AND P1, PT, R20, UR18, PT ;  /* 0x0000001214007c0c */ /* 0x000fc4000bf26070 */
[----:B------:R-:W-:Y:S02]  /*0680*/  ISETP.GT.AND.EX P5, PT, R23, -0x1, !P5, P4 ;  /* 0xffffffff1700780c */ /* 0x000fe40006fa4340 */
[----:B------:R-:W-:Y:S02]  /*0690*/  ISETP.GT.U32.AND P4, PT, R20, -0x1, PT ;  /* 0xffffffff1400780c */ /* 0x000fe40003f84070 */
[----:B------:R-:W-:Y:S02]  /*06a0*/  P2R R20, PR, RZ, 0x20 ;  /* 0x00000020ff147803 */ /* 0x000fe40000000000 */
[C---:B------:R-:W-:Y:S02]  /*06b0*/  ISETP.GE.AND.EX P1, PT, R21.reuse, UR19, PT, P1 ;  /* 0x0000001315007c0c */ /* 0x040fe4000bf26310 */
[----:B------:R-:W-:Y:S02]  /*06c0*/  IADD3 R23, P5, PT, R8, 0x2, RZ ;  /* 0x0000000208177810 */ /* 0x000fe40007fbe0ff */
[----:B------:R-:W-:-:S02]  /*06d0*/  ISETP.GT.AND.EX P1, PT, R21, -0x1, !P1, P4 ;  /* 0xffffffff1500780c */ /* 0x000fc40004f24340 */
[----:B------:R-:W-:Y:S01]  /*06e0*/  ISETP.GE.U32.AND P4, PT, R23, UR18, PT ;  /* 0x0000001217007c0c */ /* 0x000fe2000bf86070 */
[----:B------:R-:W-:Y:S01]  /*06f0*/  IMAD.X R21, RZ, RZ, R22, P5 ;  /* 0x000000ffff157224 */ /* 0x000fe200028e0616 */
[----:B------:R-:W-:-:S04]  /*0700*/  ISETP.GT.U32.AND P6, PT, R8, -0x1, PT ;  /* 0xffffffff0800780c */ /* 0x000fc80003fc4070 */
[----:B------:R-:W-:Y:S01]  /*0710*/  ISETP.GE.AND.EX P4, PT, R21, UR19, PT, P4 ;  /* 0x0000001315007c0c */ /* 0x000fe2000bf86340 */
[----:B--2---:R-:W-:Y:S01]  /*0720*/  @P2 FFMA R6, R15, R14, R6 ;  /* 0x0000000e0f062223 */ /* 0x004fe20000000006 */
[----:B------:R-:W-:Y:S02]  /*0730*/  IADD3 R14, P5, PT, R8, 0x3, RZ ;  /* 0x00000003080e7810 */ /* 0x000fe40007fbe0ff */
[----:B------:R-:W-:-:S03]  /*0740*/  ISETP.GT.U32.AND P2, PT, R23, -0x1, PT ;  /* 0xffffffff1700780c */ /* 0x000fc60003f44070 */
[----:B------:R-:W-:Y:S01]  /*0750*/  IMAD.X R15, RZ, RZ, R22, P5 ;  /* 0x000000ffff0f7224 */ /* 0x000fe200028e0616 */
[----:B------:R-:W-:Y:S02]  /*0760*/  ISETP.GT.AND.EX P2, PT, R21, -0x1, !P4, P2 ;  /* 0xffffffff1500780c */ /* 0x000fe40006744320 */
[C---:B------:R-:W-:Y:S01]  /*0770*/  ISETP.GE.U32.AND P4, PT, R14.reuse, UR18, PT ;  /* 0x000000120e007c0c */ /* 0x040fe2000bf86070 */
[----:B---3--:R-:W-:Y:S01]  /*0780*/  @P3 FFMA R6, R19, R18, R6 ;  /* 0x0000001213063223 */ /* 0x008fe20000000006 */
[----:B------:R-:W-:Y:S02]  /*0790*/  ISETP.GT.U32.AND P3, PT, R14, -0x1, PT ;  /* 0xffffffff0e00780c */ /* 0x000fe40003f64070 */
[C---:B------:R-:W-:Y:S02]  /*07a0*/  ISETP.GE.AND.EX P4, PT, R15.reuse, UR19, PT, P4 ;  /* 0x000000130f007c0c */ /* 0x040fe4000bf86340 */
[----:B------:R-:W-:Y:S02]  /*07b0*/  IADD3 R14, P5, PT, R8, 0x4, RZ ;  /* 0x00000004080e7810 */ /* 0x000fe40007fbe0ff */
[----:B------:R-:W-:-:S02]  /*07c0*/  ISETP.GT.AND.EX P3, PT, R15, -0x1, !P4, P3 ;  /* 0xffffffff0f00780c */ /* 0x000fc40006764330 */
[C---:B------:R-:W-:Y:S01]  /*07d0*/  ISETP.GE.U32.AND P4, PT, R14.reuse, UR18, PT ;  /* 0x000000120e007c0c */ /* 0x040fe2000bf86070 */
[----:B------:R-:W-:Y:S01]  /*07e0*/  IMAD.X R15, RZ, RZ, R22, P5 ;  /* 0x000000ffff0f7224 */ /* 0x000fe200028e0616 */
[----:B------:R-:W-:-:S04]  /*07f0*/  ISETP.GT.U32.AND P5, PT, R14, -0x1, PT ;  /* 0xffffffff0e00780c */ /* 0x000fc80003fa4070 */
[----:B------:R-:W-:-:S04]  /*0800*/  ISETP.GE.AND.EX P4, PT, R15, UR19, PT, P4 ;  /* 0x000000130f007c0c */ /* 0x000fc8000bf86340 */
[----:B------:R-:W-:Y:S02]  /*0810*/  ISETP.GT.AND.EX P4, PT, R15, -0x1, !P4, P5 ;  /* 0xffffffff0f00780c */ /* 0x000fe40006784350 */
[----:B------:R-:W-:-:S04]  /*0820*/  ISETP.GE.U32.AND P5, PT, R8, UR18, PT ;  /* 0x0000001208007c0c */ /* 0x000fc8000bfa6070 */
[----:B------:R-:W-:-:S04]  /*0830*/  ISETP.GE.AND.EX P5, PT, R22, UR19, PT, P5 ;  /* 0x0000001316007c0c */ /* 0x000fc8000bfa6350 */
[----:B------:R-:W-:Y:S02]  /*0840*/  ISETP.GT.AND.EX P5, PT, R22, -0x1, !P5, P6 ;  /* 0xffffffff1600780c */ /* 0x000fe40006fa4360 */
[----:B------:R-:W-:-:S04]  /*0850*/  ISETP.NE.AND P6, PT, R20, RZ, PT ;  /* 0x000000ff1400720c */ /* 0x000fc80003fc5270 */
[----:B------:R-:W-:-:S13]  /*0860*/  PLOP3.LUT P6, PT, P0, P6, PT, 0x80, 0x8 ;  /* 0x000000000008781c */ /* 0x000fda00007cd070 */
[----:B------:R-:W2:Y:S04]  /*0870*/  @P6 LDG.E R15, desc[UR14][R10.64+-0x8] ;  /* 0xfffff80e0a0f6981 */ /* 0x000ea8000c1e1900 */
[----:B------:R-:W2:Y:S01]  /*0880*/  @P6 LDG.E R14, desc[UR14][R12.64+-0x8] ;  /* 0xfffff80e0c0e6981 */ /* 0x000ea2000c1e1900 */
[----:B------:R-:W-:Y:S02]  /*0890*/  PLOP3.LUT P5, PT, P0, P5, PT, 0x80, 0x8 ;  /* 0x000000000008781c */ /* 0x000fe400007ab070 */
[----:B------:R-:W-:Y:S02]  /*08a0*/  PLOP3.LUT P1, PT, P0, P1, PT, 0x80, 0x8 ;  /* 0x000000000008781c */ /* 0x000fe40000723070 */
[----:B------:R-:W-:Y:S02]  /*08b0*/  PLOP3.LUT P2, PT, P0, P2, PT, 0x80, 0x8 ;  /* 0x000000000008781c */ /* 0x000fe40000745070 */
[----:B------:R-:W-:-:S02]  /*08c0*/  PLOP3.LUT P3, PT, P0, P3, PT, 0x80, 0x8 ;  /* 0x000000000008781c */ /* 0x000fc40000767070 */
[----:B------:R-:W-:-:S05]  /*08d0*/  PLOP3.LUT P4, PT, P0, P4, PT, 0x80, 0x8 ;  /* 0x000000000008781c */ /* 0x000fca0000789070 */
[----:B------:R-:W3:Y:S04]  /*08e0*/  @P5 LDG.E R19, desc[UR14][R10.64+-0x4] ;  /* 0xfffffc0e0a135981 */ /* 0x000ee8000c1e1900 */
[----:B------:R-:W3:Y:S04]  /*08f0*/  @P5 LDG.E R18, desc[UR14][R12.64+-0x4] ;  /* 0xfffffc0e0c125981 */ /* 0x000ee8000c1e1900 */
[----:B------:R-:W4:Y:S04]  /*0900*/  @P1 LDG.E R21, desc[UR14][R10.64] ;  /* 0x0000000e0a151981 */ /* 0x000f28000c1e1900 */
[----:B------:R-:W4:Y:S04]  /*0910*/  @P1 LDG.E R20, desc[UR14][R12.64] ;  /* 0x0000000e0c141981 */ /* 0x000f28000c1e1900 */
[----:B------:R-:W5:Y:S04]  /*0920*/  @P2 LDG.E R23, desc[UR14][R10.64+0x4] ;  /* 0x0000040e0a172981 */ /* 0x000f68000c1e1900 */
[----:B------:R-:W5:Y:S04]  /*0930*/  @P2 LDG.E R24, desc[UR14][R12.64+0x4] ;  /* 0x0000040e0c182981 */ /* 0x000f68000c1e1900 */
[----:B------:R-:W5:Y:S04]  /*0940*/  @P3 LDG.E R25, desc[UR14][R10.64+0x8] ;  /* 0x0000080e0a193981 */ /* 0x000f68000c1e1900 */
[----:B------:R-:W5:Y:S01]  /*0950*/  @P3 LDG.E R26, desc[UR14][R12.64+0x8] ;  /* 0x0000080e0c1a3981 */ /* 0x000f62000c1e1900 */
[----:B--2---:R-:W-:-:S03]  /*0960*/  @P6 FFMA R6, R15, R14, R6 ;  /* 0x0000000e0f066223 */ /* 0x004fc60000000006 */
[----:B------:R-:W2:Y:S04]  /*0970*/  @P4 LDG.E R15, desc[UR14][R10.64+0xc] ;  /* 0x00000c0e0a0f4981 */ /* 0x000ea8000c1e1900 */
[----:B------:R0:W2:Y:S01]  /*0980*/  @P4 LDG.E R14, desc[UR14][R12.64+0xc] ;  /* 0x00000c0e0c0e4981 */ /* 0x0000a2000c1e1900 */
[----:B------:R-:W-:-:S04]  /*0990*/  UIADD3 UR6, UP0, UPT, UR6, -0x8, URZ ;  /* 0xfffffff806067890 */ /* 0x000fc8000ff1e0ff */
[----:B------:R-:W-:Y:S02]  /*09a0*/  UIADD3.X UR11, UPT, UPT, UR11, -0x1, URZ, UP0, !UPT ;  /* 0xffffffff0b0b7890 */ /* 0x000fe400087fe4ff */
[----:B------:R-:W-:Y:S01]  /*09b0*/  UISETP.NE.U32.AND UP0, UPT, UR6, URZ, UPT ;  /* 0x000000ff0600728c */ /* 0x000fe2000bf05070 */
[----:B---3--:R-:W-:-:S03]  /*09c0*/  @P5 FFMA R6, R19, R18, R6 ;  /* 0x0000001213065223 */ /* 0x008fc60000000006 */
[----:B------:R-:W-:Y:S01]  /*09d0*/  UISETP.NE.AND.EX UP0, UPT, UR11, URZ, UPT, UP0 ;  /* 0x000000ff0b00728c */ /* 0x000fe2000bf05300 */
[----:B----4-:R-:W-:Y:S01]  /*09e0*/  @P1 FFMA R6, R21, R20, R6 ;  /* 0x0000001415061223 */ /* 0x010fe20000000006 */
[----:B------:R-:W-:Y:S02]  /*09f0*/  IADD3 R18, P1, PT, R10, 0x20, RZ ;  /* 0x000000200a127810 */ /* 0x000fe40007f3e0ff */
[----:B0-----:R-:W-:Y:S01]  /*0a00*/  IADD3 R12, P5, PT, R12, 0x20, RZ ;  /* 0x000000200c0c7810 */ /* 0x001fe20007fbe0ff */
[----:B-----5:R-:W-:Y:S01]  /*0a10*/  @P2 FFMA R6, R23, R24, R6 ;  /* 0x0000001817062223 */ /* 0x020fe20000000006 */
[----:B------:R-:W-:Y:S01]  /*0a20*/  IADD3 R8, P2, PT, R8, 0x8, RZ ;  /* 0x0000000808087810 */ /* 0x000fe20007f5e0ff */
[----:B------:R-:W-:Y:S02]  /*0a30*/  IMAD.X R11, RZ, RZ, R11, P1 ;  /* 0x000000ffff0b7224 */ /* 0x000fe400008e060b */
[----:B------:R-:W-:Y:S02]  /*0a40*/  IMAD.X R13, RZ, RZ, R13, P5 ;  /* 0x000000ffff0d7224 */ /* 0x000fe400028e060d */
[----:B------:R-:W-:Y:S01]  /*0a50*/  @P3 FFMA R6, R25, R26, R6 ;  /* 0x0000001a19063223 */ /* 0x000fe20000000006 */
[----:B------:R-:W-:-:S03]  /*0a60*/  IMAD.X R22, RZ, RZ, R22, P2 ;  /* 0x000000ffff167224 */ /* 0x000fc600010e0616 */
[----:B--2---:R-:W-:Y:S01]  /*0a70*/  @P4 FFMA R6, R15, R14, R6 ;  /* 0x0000000e0f064223 */ /* 0x004fe20000000006 */
[----:B------:R-:W-:Y:S06]  /*0a80*/  BRA.U UP0, `(.L_x_2) ;  /* 0xfffffff900907547 */ /* 0x000fec000b83ffff */
[----:B------:R-:W0:Y:S01]  /*0a90*/  LDCU UR7, c[0x0][0x3b4] ;  /* 0x00007680ff0777ac */ /* 0x000e220008000800 */
[----:B------:R-:W-:-:S05]  /*0aa0*/  UMOV UR6, UR8 ;  /* 0x0000000800067c82 */ /* 0x000fca0008000000 */
.L_x_1:
[----:B------:R-:W-:-:S04]  /*0ab0*/  UISETP.NE.U32.AND UP0, UPT, UR16, URZ, UPT ;  /* 0x000000ff1000728c */ /* 0x000fc8000bf05070 */
[----:B------:R-:W-:-:S09]  /*0ac0*/  UISETP.NE.AND.EX UP0, UPT, URZ, URZ, UPT, UP0 ;  /* 0x000000ffff00728c */ /* 0x000fd2000bf05300 */
[----:B------:R-:W-:Y:S05]  /*0ad0*/  BRA.U !UP0, `(.L_x_3) ;  /* 0x0000000908407547 */ /* 0x000fea000b800000 */
[----:B------:R-:W1:Y:S01]  /*0ae0*/  LDCU UR24, c[0x0][0x3b0] ;  /* 0x00007600ff1877ac */ /* 0x000e620008000800 */
[----:B------:R-:W-:-:S04]  /*0af0*/  UIADD3 UR9, UP0, UPT, UR16, -0x1, URZ ;  /* 0xffffffff10097890 */ /* 0x000fc8000ff1e0ff */
[----:B------:R-:W-:Y:S02]  /*0b00*/  UIADD3.X UR10, UPT, UPT, URZ, -0x1, URZ, UP0, !UPT ;  /* 0xffffffffff0a7890 */ /* 0x000fe400087fe4ff */
[----:B------:R-:W-:-:S04]  /*0b10*/  UISETP.GE.U32.AND UP1, UPT, UR9, 0x3, UPT ;  /* 0x000000030900788c */ /* 0x000fc8000bf26070 */
[----:B------:R-:W-:Y:S02]  /*0b20*/  UISETP.GE.U32.AND.EX UP1, UPT, UR10, URZ, UPT, UP1 ;  /* 0x000000ff0a00728c */ /* 0x000fe4000bf26110 */
[----:B-1----:R-:W-:-:S04]  /*0b30*/  ULOP3.LUT UR17, UR24, 0x3, URZ, 0xc0, !UPT ;  /* 0x0000000318117892 */ /* 0x002fc8000f8ec0ff */
[----:B------:R-:W-:-:S04]  /*0b40*/  UISETP.NE.U32.AND UP0, UPT, UR17, URZ, UPT ;  /* 0x000000ff1100728c */ /* 0x000fc8000bf05070 */
[----:B------:R-:W-:Y:S01]  /*0b50*/  UISETP.NE.AND.EX UP0, UPT, URZ, URZ, UPT, UP0 ;  /* 0x000000ffff00728c */ /* 0x000fe2000bf05300 */
[----:B------:R-:W-:Y:S10]  /*0b60*/  BRA.U !UP1, `(.L_x_4) ;  /* 0x0000000109ec7547 */ /* 0x000ff4000b800000 */
[----:B------:R-:W1:Y:S01]  /*0b70*/  LDCU.64 UR18, c[0x0][0x3a0] ;  /* 0x00007400ff1277ac */ /* 0x000e620008000a00 */
[----:B------:R-:W-:Y:S01]  /*0b80*/  IADD3 R12, P1, PT, R4, UR6, RZ ;  /* 0x00000006040c7c10 */ /* 0x000fe2000ff3e0ff */
[----:B------:R-:W2:Y:S03]  /*0b90*/  LDCU.64 UR12, c[0x0][0x3b0] ;  /* 0x00007600ff0c77ac */ /* 0x000ea60008000a00 */
[C---:B------:R-:W-:Y:S02]  /*0ba0*/  IADD3 R8, P4, PT, R12.reuse, 0x2, RZ ;  /* 0x000000020c087810 */ /* 0x040fe40007f9e0ff */
[----:B0-----:R-:W-:Y:S01]  /*0bb0*/  IADD3.X R13, PT, PT, R5, UR7, RZ, P1, !PT ;  /* 0x00000007050d7c10 */ /* 0x001fe20008ffe4ff */
[----:B------:R-:W0:Y:S01]  /*0bc0*/  LDCU.128 UR20, c[0x0][0x380] ;  /* 0x00007000ff1477ac */ /* 0x000e220008000c00 */
[----:B------:R-:W-:-:S03]  /*0bd0*/  IADD3 R11, P2, PT, R12, 0x1, RZ ;  /* 0x000000010c0b7810 */ /* 0x000fc60007f5e0ff */
[--C-:B------:R-:W-:Y:S01]  /*0be0*/  IMAD.X R10, RZ, RZ, R13.reuse, P4 ;  /* 0x000000ffff0a7224 */ /* 0x100fe200020e060d */
[C---:B------:R-:W-:Y:S01]  /*0bf0*/  ISETP.GT.U32.AND P4, PT, R11.reuse, -0x1, PT ;  /* 0xffffffff0b00780c */ /* 0x040fe20003f84070 */
[----:B------:R-:W-:Y:S01]  /*0c00*/  IMAD.X R14, RZ, RZ, R13, P2 ;  /* 0x000000ffff0e7224 */ /* 0x000fe200010e060d */
[C---:B------:R-:W-:Y:S02]  /*0c10*/  ISETP.GT.U32.AND P2, PT, R8.reuse, -0x1, PT ;  /* 0xffffffff0800780c */ /* 0x040fe40003f44070 */
[----:B-1----:R-:W-:Y:S01]  /*0c20*/  ISETP.GE.U32.AND P1, PT, R8, UR18, PT ;  /* 0x0000001208007c0c */ /* 0x002fe2000bf26070 */
[----:B------:R-:W-:Y:S01]  /*0c30*/  IMAD R8, R0, UR18, RZ ;  /* 0x0000001200087c24 */ /* 0x000fe2000f8e02ff */
[----:B------:R-:W-:Y:S02]  /*0c40*/  ISETP.GE.U32.AND P3, PT, R11, UR18, PT ;  /* 0x000000120b007c0c */ /* 0x000fe4000bf66070 */
[----:B------:R-:W-:Y:S01]  /*0c50*/  ISETP.GE.AND.EX P1, PT, R10, UR19, PT, P1 ;  /* 0x000000130a007c0c */ /* 0x000fe2000bf26310 */
[----:B--2---:R-:W-:Y:S01]  /*0c60*/  UIMAD UR9, UR5, UR12, URZ ;  /* 0x0000000c050972a4 */ /* 0x004fe2000f8e02ff */
[----:B------:R-:W-:Y:S01]  /*0c70*/  ISETP.GE.AND.EX P3, PT, R14, UR19, PT, P3 ;  /* 0x000000130e007c0c */ /* 0x000fe2000bf66330 */
[----:B------:R-:W-:Y:S01]  /*0c80*/  UIMAD.WIDE.U32 UR10, UR4, UR12, UR6 ;  /* 0x0000000c040a72a5 */ /* 0x000fe2000f8e0006 */
[----:B------:R-:W-:Y:S01]  /*0c90*/  ISETP.GT.AND.EX P2, PT, R10, -0x1, !P1, P2 ;  /* 0xffffffff0a00780c */ /* 0x000fe20004f44320 */
[----:B------:R-:W-:Y:S01]  /*0ca0*/  UIMAD UR9, UR4, UR13, UR9 ;  /* 0x0000000d040972a4 */ /* 0x000fe2000f8e0209 */
[----:B------:R-:W-:Y:S01]  /*0cb0*/  ISETP.GE.U32.AND P1, PT, R12, UR18, PT ;  /* 0x000000120c007c0c */ /* 0x000fe2000bf26070 */
[----:B0-----:R-:W-:Y:S01]  /*0cc0*/  ULEA UR12, UP1, UR10, UR22, 0x2 ;  /* 0x000000160a0c7291 */ /* 0x001fe2000f8210ff */
[----:B------:R-:W-:Y:S01]  /*0cd0*/  ISETP.GT.AND.EX P3, PT, R14, -0x1, !P3, P4 ;  /* 0xffffffff0e00780c */ /* 0x000fe20005f64340 */
[----:B------:R-:W-:Y:S01]  /*0ce0*/  UIADD3 UR9, UPT, UPT, UR9, UR11, URZ ;  /* 0x0000000b09097290 */ /* 0x000fe2000fffe0ff */
[C---:B------:R-:W-:Y:S01]  /*0cf0*/  ISETP.GT.U32.AND P4, PT, R12.reuse, -0x1, PT ;  /* 0xffffffff0c00780c */ /* 0x040fe20003f84070 */
[----:B------:R-:W-:Y:S01]  /*0d00*/  IMAD R11, R9, UR19, R8 ;  /* 0x00000013090b7c24 */ /* 0x000fe2000f8e0208 */
[----:B------:R-:W-:Y:S01]  /*0d10*/  ISETP.GE.AND.EX P1, PT, R13, UR19, PT, P1 ;  /* 0x000000130d007c0c */ /* 0x000fe2000bf26310 */
[----:B------:R-:W-:Y:S01]  /*0d20*/  ULEA.HI.X UR9, UR10, UR23, UR9, 0x2, UP1 ;  /* 0x000000170a097291 */ /* 0x000fe200088f1409 */
[----:B------:R-:W-:-:S02]  /*0d30*/  IADD3 R10, P5, PT, R12, 0x3, RZ ;  /* 0x000000030c0a7810 */ /* 0x000fc40007fbe0ff */
[----:B------:R-:W-:Y:S02]  /*0d40*/  ISETP.GT.AND.EX P1, PT, R13, -0x1, !P1, P4 ;  /* 0xffffffff0d00780c */ /* 0x000fe40004f24340 */
[C---:B------:R-:W-:Y:S01]  /*0d50*/  ISETP.GT.U32.AND P4, PT, R10.reuse, -0x1, PT ;  /* 0xffffffff0a00780c */ /* 0x040fe20003f84070 */
[--C-:B------:R-:W-:Y:S01]  /*0d60*/  IMAD.X R14, RZ, RZ, R13.reuse, P5 ;  /* 0x000000ffff0e7224 */ /* 0x100fe200028e060d */
[----:B------:R-:W-:Y:S01]  /*0d70*/  ISETP.GE.U32.AND P5, PT, R10, UR18, PT ;  /* 0x000000120a007c0c */ /* 0x000fe2000bfa6070 */
[----:B------:R-:W-:Y:S01]  /*0d80*/  IMAD.WIDE.U32 R12, R9, UR18, R12 ;  /* 0x00000012090c7c25 */ /* 0x000fe2000f8e000c */
[----:B------:R-:W-:Y:S02]  /*0d90*/  PLOP3.LUT P1, PT, P0, P1, PT, 0x80, 0x8 ;  /* 0x000000000008781c */ /* 0x000fe40000723070 */
[----:B------:R-:W-:Y:S01]  /*0da0*/  ISETP.GE.AND.EX P5, PT, R14, UR19, PT, P5 ;  /* 0x000000130e007c0c */ /* 0x000fe2000bfa6350 */
[----:B------:R-:W-:Y:S01]  /*0db0*/  IMAD.IADD R11, R11, 0x1, R13 ;  /* 0x000000010b0b7824 */ /* 0x000fe200078e020d */
[----:B------:R-:W-:Y:S01]  /*0dc0*/  LEA R10, P6, R12, UR20, 0x2 ;  /* 0x000000140c0a7c11 */ /* 0x000fe2000f8c10ff */
[----:B------:R-:W-:Y:S01]  /*0dd0*/  IMAD.U32 R13, RZ, RZ, UR9 ;  /* 0x00000009ff0d7e24 */ /* 0x000fe2000f8e00ff */
[----:B------:R-:W-:-:S02]  /*0de0*/  PLOP3.LUT P3, PT, P0, P3, PT, 0x80, 0x8 ;  /* 0x000000000008781c */ /* 0x000fc40000767070 */
[----:B------:R-:W-:Y:S01]  /*0df0*/  LEA.HI.X R11, R12, UR21, R11, 0x2, P6 ;  /* 0x000000150c0b7c11 */ /* 0x000fe2000b0f140b */
[----:B------:R-:W-:Y:S01]  /*0e00*/  IMAD.U32 R12, RZ, RZ, UR12 ;  /* 0x0000000cff0c7e24 */ /* 0x000fe2000f8e00ff */
[----:B------:R-:W-:Y:S02]  /*0e10*/  ISETP.GT.AND.EX P4, PT, R14, -0x1, !P5, P4 ;  /* 0xffffffff0e00780c */ /* 0x000fe40006f84340 */
[----:B------:R-:W-:Y:S01]  /*0e20*/  PLOP3.LUT P2, PT, P0, P2, PT, 0x80, 0x8 ;  /* 0x000000000008781c */ /* 0x000fe20000745070 */
[----:B------:R-:W2:Y:S01]  /*0e30*/  @P1 LDG.E R15, desc[UR14][R10.64] ;  /* 0x0000000e0a0f1981 */ /* 0x000ea2000c1e1900 */
[----:B------:R-:W-:-:S03]  /*0e40*/  PLOP3.LUT P4, PT, P0, P4, PT, 0x80, 0x8 ;  /* 0x000000000008781c */ /* 0x000fc60000789070 */
[----:B------:R-:W2:Y:S04]  /*0e50*/  @P1 LDG.E R8, desc[UR14][R12.64] ;  /* 0x0000000e0c081981 */ /* 0x000ea8000c1e1900 */
[----:B------:R-:W3:Y:S04]  /*0e60*/  @P3 LDG.E R19, desc[UR14][R10.64+0x4] ;  /* 0x0000040e0a133981 */ /* 0x000ee8000c1e1900 */
[----:B------:R-:W3:Y:S04]  /*0e70*/  @P3 LDG.E R14, desc[UR14][R12.64+0x4] ;  /* 0x0000040e0c0e3981 */ /* 0x000ee8000c1e1900 */
[----:B------:R-:W4:Y:S04]  /*0e80*/  @P2 LDG.E R21, desc[UR14][R10.64+0x8] ;  /* 0x0000080e0a152981 */ /* 0x000f28000c1e1900 */
[----:B------:R-:W4:Y:S04]  /*0e90*/  @P2 LDG.E R18, desc[UR14][R12.64+0x8] ;  /* 0x0000080e0c122981 */ /* 0x000f28000c1e1900 */
[----:B------:R-:W5:Y:S04]  /*0ea0*/  @P4 LDG.E R23, desc[UR14][R10.64+0xc] ;  /* 0x00000c0e0a174981 */ /* 0x000f68000c1e1900 */
[----:B------:R-:W5:Y:S01]  /*0eb0*/  @P4 LDG.E R20, desc[UR14][R12.64+0xc] ;  /* 0x00000c0e0c144981 */ /* 0x000f62000c1e1900 */
[----:B------:R-:W-:-:S04]  /*0ec0*/  UIADD3 UR6, UP1, UPT, UR6, 0x4, URZ ;  /* 0x0000000406067890 */ /* 0x000fc8000ff3e0ff */
[----:B------:R-:W-:Y:S01]  /*0ed0*/  UIADD3.X UR7, UPT, UPT, URZ, UR7, URZ, UP1, !UPT ;  /* 0x00000007ff077290 */ /* 0x000fe20008ffe4ff */
[----:B--2---:R-:W-:-:S04]  /*0ee0*/  @P1 FFMA R6, R15, R8, R6 ;  /* 0x000000080f061223 */ /* 0x004fc80000000006 */
[----:B---3--:R-:W-:-:S04]  /*0ef0*/  @P3 FFMA R6, R19, R14, R6 ;  /* 0x0000000e13063223 */ /* 0x008fc80000000006 */
[----:B----4-:R-:W-:-:S04]  /*0f00*/  @P2 FFMA R6, R21, R18, R6 ;  /* 0x0000001215062223 */ /* 0x010fc80000000006 */
[----:B-----5:R-:W-:-:S07]  /*0f10*/  @P4 FFMA R6, R23, R20, R6 ;  /* 0x0000001417064223 */ /* 0x020fce0000000006 */
.L_x_4:
[----:B------:R-:W-:Y:S05]  /*0f20*/  BRA.U !UP0, `(.L_x_3) ;  /* 0x00000005082c7547 */ /* 0x000fea000b800000 */
[----:B------:R-:W-:Y:S02]  /*0f30*/  UISETP.NE.U32.AND UP0, UPT, UR17, 0x1, UPT ;  /* 0x000000011100788c */ /* 0x000fe4000bf05070 */
[----:B------:R-:W-:Y:S02]  /*0f40*/  ULOP3.LUT UP1, URZ, UR24, 0x1, URZ, 0xc0, !UPT ;  /* 0x0000000118ff7892 */ /* 0x000fe4000f82c0ff */
[----:B------:R-:W-:-:S09]  /*0f50*/  UISETP.NE.AND.EX UP0, UPT, URZ, URZ, UPT, UP0 ;  /* 0x000000ffff00728c */ /* 0x000fd2000bf05300 */
[----:B------:R-:W-:Y:S05]  /*0f60*/  BRA.U !UP0, `(.L_x_5) ;  /* 0x00000001089c7547 */ /* 0x000fea000b800000 */
[----:B------:R-:W1:Y:S01]  /*0f70*/  LDCU.64 UR18, c[0x0][0x3a0] ;  /* 0x00007400ff1277ac */ /* 0x000e620008000a00 */
[----:B------:R-:W-:Y:S01]  /*0f80*/  IADD3 R10, P2, PT, R4, UR6, RZ ;  /* 0x00000006040a7c10 */ /* 0x000fe2000ff5e0ff */
[----:B------:R-:W2:Y:S03]  /*0f90*/  LDCU UR12, c[0x0][0x3b4] ;  /* 0x00007680ff0c77ac */ /* 0x000ea60008000800 */
[C---:B------:R-:W-:Y:S02]  /*0fa0*/  IADD3 R8, P5, PT, R10.reuse, 0x1, RZ ;  /* 0x000000010a087810 */ /* 0x040fe40007fbe0ff */
[----:B0-----:R-:W-:Y:S01]  /*0fb0*/  IADD3.X R11, PT, PT, R5, UR7, RZ, P2, !PT ;  /* 0x00000007050b7c10 */ /* 0x001fe200097fe4ff */
[----:B------:R-:W0:Y:S01]  /*0fc0*/  LDCU.128 UR20, c[0x0][0x380] ;  /* 0x00007000ff1477ac */ /* 0x000e220008000c00 */
[----:B------:R-:W-:Y:S02]  /*0fd0*/  ISETP.GT.U32.AND P2, PT, R10, -0x1, PT ;  /* 0xffffffff0a00780c */ /* 0x000fe40003f44070 */
[----:B------:R-:W-:Y:S01]  /*0fe0*/  ISETP.GT.U32.AND P1, PT, R8, -0x1, PT ;  /* 0xffffffff0800780c */ /* 0x000fe20003f24070 */
[----:B------:R-:W-:Y:S01]  /*0ff0*/  UIMAD UR9, UR5, UR24, URZ ;  /* 0x00000018050972a4 */ /* 0x000fe2000f8e02ff */
[----:B------:R-:W-:Y:S01]  /*1000*/  IMAD.X R12, RZ, RZ, R11, P5 ;  /* 0x000000ffff0c7224 */ /* 0x000fe200028e060b */
[----:B------:R-:W-:Y:S01]  /*1010*/  UIMAD.WIDE.U32 UR10, UR4, UR24, UR6 ;  /* 0x00000018040a72a5 */ /* 0x000fe2000f8e0006 */
[----:B-1----:R-:W-:-:S02]  /*1020*/  ISETP.GE.U32.AND P4, PT, R10, UR18, PT ;  /* 0x000000120a007c0c */ /* 0x002fc4000bf86070 */
[----:B------:R-:W-:Y:S01]  /*1030*/  ISETP.GE.U32.AND P3, PT, R8, UR18, PT ;  /* 0x0000001208007c0c */ /* 0x000fe2000bf66070 */
[----:B------:R-:W-:Y:S01]  /*1040*/  IMAD R8, R0, UR18, RZ ;  /* 0x0000001200087c24 */ /* 0x000fe2000f8e02ff */
[----:B------:R-:W-:Y:S01]  /*1050*/  ISETP.GE.AND.EX P4, PT, R11, UR19, PT, P4 ;  /* 0x000000130b007c0c */ /* 0x000fe2000bf86340 */
[----:B--2---:R-:W-:Y:S01]  /*1060*/  UIMAD UR9, UR4, UR12, UR9 ;  /* 0x0000000c040972a4 */ /* 0x004fe2000f8e0209 */
[C---:B------:R-:W-:Y:S01]  /*1070*/  ISETP.GE.AND.EX P3, PT, R12.reuse, UR19, PT, P3 ;  /* 0x000000130c007c0c */ /* 0x040fe2000bf66330 */
[----:B------:R-:W-:Y:S01]  /*1080*/  IMAD R13, R9, UR19, R8 ;  /* 0x00000013090d7c24 */ /* 0x000fe2000f8e0208 */
[----:B------:R-:W-:Y:S01]  /*1090*/  ISETP.GT.AND.EX P2, PT, R11, -0x1, !P4, P2 ;  /* 0xffffffff0b00780c */ /* 0x000fe20006744320 */
[----:B0-----:R-:W-:Y:S01]  /*10a0*/  ULEA UR12, UP0, UR10, UR22, 0x2 ;  /* 0x000000160a0c7291 */ /* 0x001fe2000f8010ff */
[----:B------:R-:W-:Y:S01]  /*10b0*/  IMAD.WIDE.U32 R10, R9, UR18, R10 ;  /* 0x00000012090a7c25 */ /* 0x000fe2000f8e000a */
[----:B------:R-:W-:Y:S01]  /*10c0*/  UIADD3 UR9, UPT, UPT, UR9, UR11, URZ ;  /* 0x0000000b09097290 */ /* 0x000fe2000fffe0ff */
[----:B------:R-:W-:-:S02]  /*10d0*/  ISETP.GT.AND.EX P1, PT, R12, -0x1, !P3, P1 ;  /* 0xffffffff0c00780c */ /* 0x000fc40005f24310 */
[----:B------:R-:W-:Y:S01]  /*10e0*/  PLOP3.LUT P2, PT, P0, P2, PT, 0x80, 0x8 ;  /* 0x000000000008781c */ /* 0x000fe20000745070 */
[----:B------:R-:W-:Y:S01]  /*10f0*/  ULEA.HI.X UR9, UR10, UR23, UR9, 0x2, UP0 ;  /* 0x000000170a097291 */ /* 0x000fe200080f1409 */
[----:B------:R-:W-:Y:S01]  /*1100*/  IMAD.IADD R9, R13, 0x1, R11 ;  /* 0x000000010d097824 */ /* 0x000fe200078e020b */
[C---:B------:R-:W-:Y:S01]  /*1110*/  LEA R8, P3, R10.reuse, UR20, 0x2 ;  /* 0x000000140a087c11 */ /* 0x040fe2000f8610ff */
[----:B------:R-:W-:Y:S01]  /*1120*/  IMAD.U32 R12, RZ, RZ, UR12 ;  /* 0x0000000cff0c7e24 */ /* 0x000fe2000f8e00ff */
[----:B------:R-:W-:Y:S02]  /*1130*/  PLOP3.LUT P1, PT, P0, P1, PT, 0x80, 0x8 ;  /* 0x000000000008781c */ /* 0x000fe40000723070 */
[----:B------:R-:W-:Y:S01]  /*1140*/  IMAD.U32 R13, RZ, RZ, UR9 ;  /* 0x00000009ff0d7e24 */ /* 0x000fe2000f8e00ff */
[----:B------:R-:W-:-:S05]  /*1150*/  LEA.HI.X R9, R10, UR21, R9, 0x2, P3 ;  /* 0x000000150a097c11 */ /* 0x000fca00098f1409 */
[----:B------:R-:W2:Y:S04]  /*1160*/  @P2 LDG.E R10, desc[UR14][R12.64] ;  /* 0x0000000e0c0a2981 */ /* 0x000ea8000c1e1900 */
[----:B------:R-:W2:Y:S04]  /*1170*/  @P2 LDG.E R11, desc[UR14][R8.64] ;  /* 0x0000000e080b2981 */ /* 0x000ea8000c1e1900 */
[----:B------:R-:W3:Y:S04]  /*1180*/  @P1 LDG.E R14, desc[UR14][R12.64+0x4] ;  /* 0x0000040e0c0e1981 */ /* 0x000ee8000c1e1900 */
[----:B------:R-:W3:Y:S01]  /*1190*/  @P1 LDG.E R15, desc[UR14][R8.64+0x4] ;  /* 0x0000040e080f1981 */ /* 0x000ee2000c1e1900 */
[----:B------:R-:W-:-:S04]  /*11a0*/  UIADD3 UR6, UP0, UPT, UR6, 0x2, URZ ;  /* 0x0000000206067890 */ /* 0x000fc8000ff1e0ff */
[----:B------:R-:W-:Y:S01]  /*11b0*/  UIADD3.X UR7, UPT, UPT, URZ, UR7, URZ, UP0, !UPT ;  /* 0x00000007ff077290 */ /* 0x000fe200087fe4ff */
[----:B--2---:R-:W-:-:S04]  /*11c0*/  @P2 FFMA R6, R11, R10, R6 ;  /* 0x0000000a0b062223 */ /* 0x004fc80000000006 */
[----:B---3--:R-:W-:-:S07]  /*11d0*/  @P1 FFMA R6, R15, R14, R6 ;  /* 0x0000000e0f061223 */ /* 0x008fce0000000006 */
.L_x_5:
[----:B------:R-:W-:Y:S05]  /*11e0*/  BRA.U !UP1, `(.L_x_3) ;  /* 0x00000001097c7547 */ /* 0x000fea000b800000 */
[----:B------:R-:W1:Y:S01]  /*11f0*/  LDCU.64 UR18, c[0x0][0x3a0] ;  /* 0x00007400ff1277ac */ /* 0x000e620008000a00 */
[----:B------:R-:W-:Y:S01]  /*1200*/  IADD3 R8, P2, PT, R4, UR6, RZ ;  /* 0x0000000604087c10 */ /* 0x000fe2000ff5e0ff */
[----:B------:R-:W-:Y:S03]  /*1210*/  BSSY.RECONVERGENT B0, `(.L_x_3) ;  /* 0x000001c000007945 */ /* 0x000fe60003800200 */
[----:B0-----:R-:W-:Y:S02]  /*1220*/  IADD3.X R9, PT, PT, R5, UR7, RZ, P2, !PT ;  /* 0x0000000705097c10 */ /* 0x001fe400097fe4ff */
[C---:B------:R-:W-:Y:S02]  /*1230*/  ISETP.GT.U32.AND P2, PT, R8.reuse, -0x1, PT ;  /* 0xffffffff0800780c */ /* 0x040fe40003f44070 */
[----:B-1----:R-:W-:-:S04]  /*1240*/  ISETP.GE.U32.AND P1, PT, R8, UR18, PT ;  /* 0x0000001208007c0c */ /* 0x002fc8000bf26070 */
[----:B------:R-:W-:-:S04]  /*1250*/  ISETP.GE.AND.EX P1, PT, R9, UR19, PT, P1 ;  /* 0x0000001309007c0c */ /* 0x000fc8000bf26310 */
[----:B------:R-:W-:-:S04]  /*1260*/  ISETP.GT.AND.EX P1, PT, R9, -0x1, !P1, P2 ;  /* 0xffffffff0900780c */ /* 0x000fc80004f24320 */
[----:B------:R-:W-:-:S13]  /*1270*/  PLOP3.LUT P1, PT, P0, P1, PT, 0x80, 0x8 ;  /* 0x000000000008781c */ /* 0x000fda0000723070 */
[----:B------:R-:W-:Y:S05]  /*1280*/  @!P1 BRA `(.L_x_6) ;  /* 0x0000000000509947 */ /* 0x000fea0003800000 */
[----:B------:R-:W0:Y:S01]  /*1290*/  LDCU UR12, c[0x0][0x3b4] ;  /* 0x00007680ff0c77ac */ /* 0x000e220008000800 */
[----:B------:R-:W-:Y:S02]  /*12a0*/  VIADD R11, R17, UR4 ;  /* 0x00000004110b7c36 */ /* 0x000fe40008000000 */
[----:B------:R-:W-:Y:S01]  /*12b0*/  IMAD R0, R0, UR18, RZ ;  /* 0x0000001200007c24 */ /* 0x000fe2000f8e02ff */
[----:B------:R-:W1:Y:S01]  /*12c0*/  LDCU.128 UR20, c[0x0][0x380] ;  /* 0x00007000ff1477ac */ /* 0x000e620008000c00 */
[----:B------:R-:W-:Y:S01]  /*12d0*/  IMAD.WIDE.U32 R8, R11, UR18, R8 ;  /* 0x000000120b087c25 */ /* 0x000fe2000f8e0008 */
[----:B------:R-:W-:-:S03]  /*12e0*/  UIMAD UR9, UR5, UR24, URZ ;  /* 0x00000018050972a4 */ /* 0x000fc6000f8e02ff */
[----:B------:R-:W-:Y:S01]  /*12f0*/  IMAD R11, R11, UR19, R0 ;  /* 0x000000130b0b7c24 */ /* 0x000fe2000f8e0200 */
[----:B------:R-:W-:-:S03]  /*1300*/  UIMAD.WIDE.U32 UR10, UR4, UR24, UR6 ;  /* 0x00000018040a72a5 */ /* 0x000fc6000f8e0006 */
[----:B------:R-:W-:Y:S01]  /*1310*/  IMAD.IADD R9, R11, 0x1, R9 ;  /* 0x000000010b097824 */ /* 0x000fe200078e0209 */
[----:B0-----:R-:W-:Y:S02]  /*1320*/  UIMAD UR12, UR4, UR12, UR9 ;  /* 0x0000000c040c72a4 */ /* 0x001fe4000f8e0209 */
[----:B-1----:R-:W-:Y:S01]  /*1330*/  ULEA UR9, UP0, UR10, UR22, 0x2 ;  /* 0x000000160a097291 */ /* 0x002fe2000f8010ff */
[----:B------:R-:W-:Y:S01]  /*1340*/  LEA R10, P0, R8, UR20, 0x2 ;  /* 0x00000014080a7c11 */ /* 0x000fe2000f8010ff */
[----:B------:R-:W-:-:S03]  /*1350*/  UIADD3 UR11, UPT, UPT, UR12, UR11, URZ ;  /* 0x0000000b0c0b7290 */ /* 0x000fc6000fffe0ff */
[----:B------:R-:W-:Y:S01]  /*1360*/  LEA.HI.X R11, R8, UR21, R9, 0x2, P0 ;  /* 0x00000015080b7c11 */ /* 0x000fe200080f1409 */
[----:B------:R-:W-:Y:S01]  /*1370*/  ULEA.HI.X UR10, UR10, UR23, UR11, 0x2, UP0 ;  /* 0x000000170a0a7291 */ /* 0x000fe200080f140b */
[----:B------:R-:W-:-:S04]  /*1380*/  IMAD.U32 R8, RZ, RZ, UR9 ;  /* 0x00000009ff087e24 */ /* 0x000fc8000f8e00ff */
[----:B------:R-:W2:Y:S01]  /*1390*/  LDG.E R11, desc[UR14][R10.64] ;  /* 0x0000000e0a0b7981 */ /* 0x000ea2000c1e1900 */
[----:B------:R-:W-:-:S05]  /*13a0*/  IMAD.U32 R9, RZ, RZ, UR10 ;  /* 0x0000000aff097e24 */ /* 0x000fca000f8e00ff */
[----:B------:R-:W2:Y:S02]  /*13b0*/  LDG.E R8, desc[UR14][R8.64] ;  /* 0x0000000e08087981 */ /* 0x000ea4000c1e1900 */
[----:B--2---:R-:W-:-:S07]  /*13c0*/  FFMA R6, R11, R8, R6 ;  /* 0x000000080b067223 */ /* 0x004fce0000000006 */
.L_x_6:
[----:B------:R-:W-:Y:S05]  /*13d0*/  BSYNC.RECONVERGENT B0 ;  /* 0x0000000000007941 */ /* 0x000fea0003800200 */
.L_x_3:
[----:B0-----:R-:W0:Y:S01]  /*13e0*/  LDCU.64 UR6, c[0x0][0x3a8] ;  /* 0x00007500ff0677ac */ /* 0x001e220008000a00 */
[----:B------:R-:W-:-:S04]  /*13f0*/  UIADD3 UR4, UP0, UPT, UR4, 0x1, URZ ;  /* 0x0000000104047890 */ /* 0x000fc8000ff1e0ff */
[----:B------:R-:W-:Y:S02]  /*1400*/  UIADD3.X UR5, UPT, UPT, URZ, UR5, URZ, UP0, !UPT ;  /* 0x00000005ff057290 */ /* 0x000fe400087fe4ff */
[----:B0-----:R-:W-:-:S04]  /*1410*/  UISETP.NE.U32.AND UP0, UPT, UR4, UR6, UPT ;  /* 0x000000060400728c */ /* 0x001fc8000bf05070 */
[----:B------:R-:W-:-:S09]  /*1420*/  UISETP.NE.AND.EX UP0, UPT, UR5, UR7, UPT, UP0 ;  /* 0x000000070500728c */ /* 0x000fd2000bf05300 */
[----:B------:R-:W-:Y:S05]  /*1430*/  BRA.U UP0, `(.L_x_7) ;  /* 0xffffffed008c7547 */ /* 0x000fea000b83ffff */
.L_x_0:
[----:B------:R-:W0:Y:S01]  /*1440*/  LDCU.64 UR10, c[0x0][0x3a0] ;  /* 0x00007400ff0a77ac */ /* 0x000e220008000a00 */
[----:B------:R-:W-:Y:S01]  /*1450*/  IMAD.MOV.U32 R3, RZ, RZ, RZ ;  /* 0x000000ffff037224 */ /* 0x000fe200078e00ff */
[----:B------:R-:W1:Y:S01]  /*1460*/  LDCU.64 UR6, c[0x0][0x390] ;  /* 0x00007200ff0677ac */ /* 0x000e620008000a00 */
[----:B0-----:R-:W-:-:S04]  /*1470*/  IMAD.WIDE.U32 R2, R7, UR10, R2 ;  /* 0x0000000a07027c25 */ /* 0x001fc8000f8e0002 */
[----:B------:R-:W-:Y:S01]  /*1480*/  IMAD R7, R7, UR11, R3 ;  /* 0x0000000b07077c24 */ /* 0x000fe2000f8e0203 */
[----:B-1----:R-:W-:-:S04]  /*1490*/  LEA R4, P0, R2, UR6, 0x2 ;  /* 0x0000000602047c11 */ /* 0x002fc8000f8010ff */
[----:B------:R-:W-:-:S05]  /*14a0*/  LEA.HI.X R5, R2, UR7, R7, 0x2, P0 ;  /* 0x0000000702057c11 */ /* 0x000fca00080f1407 */
[----:B------:R-:W-:Y:S01]  /*14b0*/  STG.E desc[UR14][R4.64], R6 ;  /* 0x0000000604007986 */ /* 0x000fe2000c10190e */
[----:B------:R-:W-:Y:S05]  /*14c0*/  EXIT ;  /* 0x000000000000794d */ /* 0x000fea0003800000 */
.L_x_8:
[----:B------:R-:W-:-:S00]  /*14d0*/  BRA `(.L_x_8) ;  /* 0xfffffffc00fc7947 */ /* 0x000fc0000383ffff */
[----:B------:R-:W-:-:S00]  /*14e0*/  NOP ;  /* 0x0000000000007918 */ /* 0x000fc00000000000 */
        /* <DEDUP_REMOVED lines=9> */
.L_x_9:


//--------------------- .nv.shared.reserved.0     --------------------------
	.section	.nv.shared.reserved.0,"aw",@nobits
	.weak		__nv_reservedSMEM_offset_0_alias
	.size		__nv_reservedSMEM_offset_0_alias, 0, 64
	.other		__nv_reservedSMEM_offset_0_alias,@"STO_CUDA_RESERVED_SHARED STV_DEFAULT"
__nv_reservedSMEM_offset_0_alias:
	.zero		0
	.zero		64


//--------------------- .nv.constant0._Z13conv2d_kernelPKfS0_Pfmmmm --------------------------
	.section	.nv.constant0._Z13conv2d_kernelPKfS0_Pfmmmm,"a",@progbits
	.sectionflags	@""
	.align	4
.nv.constant0._Z13conv2d_kernelPKfS0_Pfmmmm:
	.zero		952


//--------------------- SYMBOLS --------------------------

	.type		.nv.reservedSmem.offset0,@object
	.size		.nv.reservedSmem.offset0,0x4
